	.headerflags	@"EF_CUDA_TEXMODE_UNIFIED EF_CUDA_64BIT_ADDRESS EF_CUDA_ACCELERATORS EF_CUDA_SM90 EF_CUDA_VIRTUAL_SM(EF_CUDA_SM90)"
	.elftype	@"ET_EXEC"


//--------------------- .nv.info                  --------------------------
	.section	.nv.info,"",@"SHT_CUDA_INFO"
	.align	4


	//----- nvinfo : EIATTR_REGCOUNT
	.align		4
        /*0000*/ 	.byte	0x04, 0x2f
        /*0002*/ 	.short	(.L_1 - .L_0)
	.align		4
.L_0:
        /*0004*/ 	.word	index@(triton_poi_fused_2)
        /*0008*/ 	.word	0x00000020


	//----- nvinfo : EIATTR_MIN_STACK_SIZE
	.align		4
.L_1:
        /*000c*/ 	.byte	0x04, 0x12
        /*000e*/ 	.short	(.L_3 - .L_2)
	.align		4
.L_2:
        /*0010*/ 	.word	index@(triton_poi_fused_2)
        /*0014*/ 	.word	0x00000000


	//----- nvinfo : EIATTR_FRAME_SIZE
	.align		4
.L_3:
        /*0018*/ 	.byte	0x04, 0x11
        /*001a*/ 	.short	(.L_5 - .L_4)
	.align		4
.L_4:
        /*001c*/ 	.word	index@(triton_poi_fused_2)
        /*0020*/ 	.word	0x00000000


	//----- nvinfo : EIATTR_MIN_STACK_SIZE
	.align		4
.L_5:
        /*0024*/ 	.byte	0x04, 0x12
        /*0026*/ 	.short	(.L_7 - .L_6)
	.align		4
.L_6:
        /*0028*/ 	.word	index@(triton_poi_fused_2)
        /*002c*/ 	.word	0x00000000
.L_7:


//--------------------- .nv.info.triton_poi_fused_2 --------------------------
	.section	.nv.info.triton_poi_fused_2,"",@"SHT_CUDA_INFO"
	.sectionflags	@""
	.align	4


	//----- nvinfo : EIATTR_CUDA_API_VERSION
	.align		4
        /*0000*/ 	.byte	0x04, 0x37
        /*0002*/ 	.short	(.L_9 - .L_8)
.L_8:
        /*0004*/ 	.word	0x0000007c


	//----- nvinfo : EIATTR_KPARAM_INFO
	.align		4
.L_9:
        /*0008*/ 	.byte	0x04, 0x17
        /*000a*/ 	.short	(.L_11 - .L_10)
.L_10:
        /*000c*/ 	.word	0x00000000
        /*0010*/ 	.short	0x0003
        /*0012*/ 	.short	0x0014
        /*0014*/ 	.byte	0x00, 0xf0, 0x11, 0x00


	//----- nvinfo : EIATTR_KPARAM_INFO
	.align		4
.L_11:
        /*0018*/ 	.byte	0x04, 0x17
        /*001a*/ 	.short	(.L_13 - .L_12)
.L_12:
        /*001c*/ 	.word	0x00000000
        /*0020*/ 	.short	0x0002
        /*0022*/ 	.short	0x0010
        /*0024*/ 	.byte	0x00, 0xf0, 0x11, 0x00


	//----- nvinfo : EIATTR_KPARAM_INFO
	.align		4
.L_13:
        /*0028*/ 	.byte	0x04, 0x17
        /*002a*/ 	.short	(.L_15 - .L_14)
.L_14:
        /*002c*/ 	.word	0x00000000
        /*0030*/ 	.short	0x0001
        /*0032*/ 	.short	0x0008
        /*0034*/ 	.byte	0x00, 0xf4, 0x21, 0x00


	//----- nvinfo : EIATTR_KPARAM_INFO
	.align		4
.L_15:
        /*0038*/ 	.byte	0x04, 0x17
        /*003a*/ 	.short	(.L_17 - .L_16)
.L_16:
        /*003c*/ 	.word	0x00000000
        /*0040*/ 	.short	0x0000
        /*0042*/ 	.short	0x0000
        /*0044*/ 	.byte	0x00, 0xf4, 0x21, 0x00


	//----- nvinfo : EIATTR_SPARSE_MMA_MASK
	.align		4
.L_17:
        /*0048*/ 	.byte	0x03, 0x50
        /*004a*/ 	.short	0x0000


	//----- nvinfo : EIATTR_MAXREG_COUNT
	.align		4
        /*004c*/ 	.byte	0x03, 0x1b
        /*004e*/ 	.short	0x00ff


	//----- nvinfo : EIATTR_EXIT_INSTR_OFFSETS
	.align		4
        /*0050*/ 	.byte	0x04, 0x1c
        /*0052*/ 	.short	(.L_19 - .L_18)


	//   ....[0]....
.L_18:
        /*0054*/ 	.word	0x000005f0


	//   ....[1]....
        /*0058*/ 	.word	0x00000640


	//----- nvinfo : EIATTR_REQNTID
	.align		4
.L_19:
        /*005c*/ 	.byte	0x04, 0x10
        /*005e*/ 	.short	(.L_21 - .L_20)
.L_20:
        /*0060*/ 	.word	0x00000080
        /*0064*/ 	.word	0x00000001
        /*0068*/ 	.word	0x00000001


	//----- nvinfo : EIATTR_CBANK_PARAM_SIZE
	.align		4
.L_21:
        /*006c*/ 	.byte	0x03, 0x19
        /*006e*/ 	.short	0x0018


	//----- nvinfo : EIATTR_PARAM_CBANK
	.align		4
        /*0070*/ 	.byte	0x04, 0x0a
        /*0072*/ 	.short	(.L_23 - .L_22)
	.align		4
.L_22:
        /*0074*/ 	.word	index@(.nv.constant0.triton_poi_fused_2)
        /*0078*/ 	.short	0x0210
        /*007a*/ 	.short	0x0018


	//----- nvinfo : EIATTR_SW_WAR
	.align		4
.L_23:
        /*007c*/ 	.byte	0x04, 0x36
        /*007e*/ 	.short	(.L_25 - .L_24)
.L_24:
        /*0080*/ 	.word	0x00000008
.L_25:


//--------------------- .nv.callgraph             --------------------------
	.section	.nv.callgraph,"",@"SHT_CUDA_CALLGRAPH"
	.align	4
	.sectionentsize	8
	.align		4
        /*0000*/ 	.word	0x00000000
	.align		4
        /*0004*/ 	.word	0xffffffff
	.align		4
        /*0008*/ 	.word	0x00000000
	.align		4
        /*000c*/ 	.word	0xfffffffe
	.align		4
        /*0010*/ 	.word	0x00000000
	.align		4
        /*0014*/ 	.word	0xfffffffd
	.align		4
        /*0018*/ 	.word	0x00000000
	.align		4
        /*001c*/ 	.word	0xfffffffc


//--------------------- .text.triton_poi_fused_2  --------------------------
	.section	.text.triton_poi_fused_2,"ax",@progbits
	.sectionflags	@"SHF_BARRIERS=1"
	.align	128
        .global         triton_poi_fused_2
        .type           triton_poi_fused_2,@function
        .size           triton_poi_fused_2,(.L_x_1 - triton_poi_fused_2)
        .other          triton_poi_fused_2,@"STO_CUDA_ENTRY STV_DEFAULT"
triton_poi_fused_2:
.text.triton_poi_fused_2:
[----:B------:R-:W0:Y:S01]  /*0000*/  LDC R1, c[0x0][0x28] ;  /* 0x00000a00ff017b82 */ /* 0x000e220000000800 */
[----:B------:R-:W1:Y:S07]  /*0010*/  S2R R0, SR_TID.X ;  /* 0x0000000000007919 */ /* 0x000e6e0000002100 */
[----:B------:R-:W2:Y:S01]  /*0020*/  LDC.64 R18, c[0x0][0x210] ;  /* 0x00008400ff127b82 */ /* 0x000ea20000000a00 */
[----:B------:R-:W3:Y:S01]  /*0030*/  S2R R17, SR_CTAID.X ;  /* 0x0000000000117919 */ /* 0x000ee20000002500 */
[----:B------:R-:W4:Y:S01]  /*0040*/  S2R R16, SR_CTAID.Y ;  /* 0x0000000000107919 */ /* 0x000f220000002600 */
[----:B------:R-:W-:Y:S01]  /*0050*/  IMAD.MOV.U32 R28, RZ, RZ, RZ ;  /* 0x000000ffff1c7224 */ /* 0x000fe200078e00ff */
[----:B------:R-:W-:Y:S01]  /*0060*/  ULDC.64 UR6, c[0x0][0x208] ;  /* 0x0000820000067ab9 */ /* 0x000fe20000000a00 */
[----:B-1----:R-:W-:Y:S01]  /*0070*/  SHF.R.U32.HI R21, RZ, 0x3, R0 ;  /* 0x00000003ff157819 */ /* 0x002fe20000011600 */
[----:B---3--:R-:W-:-:S03]  /*0080*/  IMAD.SHL.U32 R17, R17, 0x8, RZ ;  /* 0x0000000811117824 */ /* 0x008fc600078e00ff */
[----:B------:R-:W-:Y:S01]  /*0090*/  SGXT.U32 R21, R21, 0x4 ;  /* 0x000000041515781a */ /* 0x000fe20000000000 */
[----:B----4-:R-:W-:Y:S01]  /*00a0*/  IMAD.SHL.U32 R16, R16, 0x80, RZ ;  /* 0x0000008010107824 */ /* 0x010fe200078e00ff */
[----:B------:R-:W-:-:S04]  /*00b0*/  LOP3.LUT R10, R17, 0x7, R0, 0xf8, !PT ;  /* 0x00000007110a7812 */ /* 0x000fc800078ef800 */
[----:B------:R-:W-:Y:S02]  /*00c0*/  LOP3.LUT R2, R16, R21, RZ, 0xfc, !PT ;  /* 0x0000001510027212 */ /* 0x000fe400078efcff */
[----:B------:R-:W-:Y:S02]  /*00d0*/  LOP3.LUT R3, R16, 0x10, R21, 0xfe, !PT ;  /* 0x0000001010037812 */ /* 0x000fe400078efe15 */
[----:B------:R-:W-:Y:S01]  /*00e0*/  LOP3.LUT R4, R16, 0x20, R21, 0xfe, !PT ;  /* 0x0000002010047812 */ /* 0x000fe200078efe15 */
[--C-:B------:R-:W-:Y:S01]  /*00f0*/  IMAD R11, R2, 0x7, R10.reuse ;  /* 0x00000007020b7824 */ /* 0x100fe200078e020a */
        /* <DEDUP_REMOVED lines=10> */
[----:B------:R-:W-:Y:S01]  /*01a0*/  ISETP.GE.AND P0, PT, R10, 0x7, PT ;  /* 0x000000070a00780c */ /* 0x000fe20003f06270 */
[----:B------:R-:W-:-:S02]  /*01b0*/  IMAD R29, R8, 0x7, R10 ;  /* 0x00000007081d7824 */ /* 0x000fc400078e020a */
[----:B------:R-:W-:Y:S02]  /*01c0*/  IMAD R20, R9, 0x7, R10 ;  /* 0x0000000709147824 */ /* 0x000fe400078e020a */
[----:B--2---:R-:W-:-:S04]  /*01d0*/  IMAD.WIDE R2, R11, 0x4, R18 ;  /* 0x000000040b027825 */ /* 0x004fc800078e0212 */
[----:B------:R-:W-:-:S04]  /*01e0*/  IMAD.WIDE R4, R13, 0x4, R18 ;  /* 0x000000040d047825 */ /* 0x000fc800078e0212 */
[----:B------:R-:W-:-:S04]  /*01f0*/  IMAD.WIDE R6, R15, 0x4, R18 ;  /* 0x000000040f067825 */ /* 0x000fc800078e0212 */
[----:B------:R-:W-:Y:S01]  /*0200*/  IMAD.WIDE R8, R23, 0x4, R18 ;  /* 0x0000000417087825 */ /* 0x000fe200078e0212 */
[----:B------:R-:W-:-:S03]  /*0210*/  CS2R R22, SRZ ;  /* 0x0000000000167805 */ /* 0x000fc6000001ff00 */
[--C-:B------:R-:W-:Y:S01]  /*0220*/  IMAD.WIDE R10, R25, 0x4, R18.reuse ;  /* 0x00000004190a7825 */ /* 0x100fe200078e0212 */
[----:B------:R-:W-:Y:S02]  /*0230*/  CS2R R24, SRZ ;  /* 0x0000000000187805 */ /* 0x000fe4000001ff00 */
[----:B------:R1:W2:Y:S01]  /*0240*/  @!P0 LDG.E.EL R23, desc[UR6][R2.64] ;  /* 0x0000000602178981 */ /* 0x0002a2000c2e1900 */
[--C-:B------:R-:W-:Y:S01]  /*0250*/  IMAD.WIDE R12, R27, 0x4, R18.reuse ;  /* 0x000000041b0c7825 */ /* 0x100fe200078e0212 */
[----:B------:R-:W-:Y:S02]  /*0260*/  CS2R R26, SRZ ;  /* 0x00000000001a7805 */ /* 0x000fe4000001ff00 */
[----:B------:R-:W3:Y:S01]  /*0270*/  @!P0 LDG.E.EL R24, desc[UR6][R4.64] ;  /* 0x0000000604188981 */ /* 0x000ee2000c2e1900 */
[----:B------:R-:W-:-:S03]  /*0280*/  IMAD.WIDE R14, R29, 0x4, R18 ;  /* 0x000000041d0e7825 */ /* 0x000fc600078e0212 */
[----:B------:R-:W4:Y:S01]  /*0290*/  @!P0 LDG.E.EL R22, desc[UR6][R8.64] ;  /* 0x0000000608168981 */ /* 0x000f22000c2e1900 */
[----:B------:R-:W-:-:S03]  /*02a0*/  IMAD.WIDE R18, R20, 0x4, R18 ;  /* 0x0000000414127825 */ /* 0x000fc600078e0212 */
[----:B------:R5:W4:Y:S01]  /*02b0*/  @!P0 LDG.E.EL R25, desc[UR6][R10.64] ;  /* 0x000000060a198981 */ /* 0x000b22000c2e1900 */
[----:B------:R-:W-:-:S03]  /*02c0*/  IMAD.MOV.U32 R20, RZ, RZ, RZ ;  /* 0x000000ffff147224 */ /* 0x000fc600078e00ff */
[----:B------:R1:W4:Y:S04]  /*02d0*/  @!P0 LDG.E.EL R26, desc[UR6][R12.64] ;  /* 0x000000060c1a8981 */ /* 0x000328000c2e1900 */
[----:B------:R-:W4:Y:S04]  /*02e0*/  @!P0 LDG.E.EL R20, desc[UR6][R6.64] ;  /* 0x0000000606148981 */ /* 0x000f28000c2e1900 */
[----:B------:R-:W4:Y:S04]  /*02f0*/  @!P0 LDG.E.EL R28, desc[UR6][R14.64] ;  /* 0x000000060e1c8981 */ /* 0x000f28000c2e1900 */
[----:B------:R-:W4:Y:S01]  /*0300*/  @!P0 LDG.E.EL R27, desc[UR6][R18.64] ;  /* 0x00000006121b8981 */ /* 0x000f22000c2e1900 */
[----:B------:R-:W5:Y:S01]  /*0310*/  S2UR UR5, SR_CgaCtaId ;  /* 0x00000000000579c3 */ /* 0x000f620000008800 */
[----:B-1----:R-:W-:Y:S01]  /*0320*/  IMAD.SHL.U32 R2, R0, 0x80, RZ ;  /* 0x0000008000027824 */ /* 0x002fe200078e00ff */
[----:B------:R-:W-:-:S04]  /*0330*/  UMOV UR4, 0x400 ;  /* 0x0000040000047882 */ /* 0x000fc80000000000 */
[----:B------:R-:W-:-:S04]  /*0340*/  LOP3.LUT R2, R2, 0x380, RZ, 0xc0, !PT ;  /* 0x0000038002027812 */ /* 0x000fc800078ec0ff */
[----:B------:R-:W-:Y:S01]  /*0350*/  LOP3.LUT R21, R2, R21, RZ, 0xfc, !PT ;  /* 0x0000001502157212 */ /* 0x000fe200078efcff */
[----:B0----5:R-:W-:-:S06]  /*0360*/  UPRMT UR4, UR5, 0x654, UR4 ;  /* 0x0000065405047896 */ /* 0x021fcc0008000004 */
[----:B------:R-:W-:-:S05]  /*0370*/  LEA.HI R2, R2, UR4, RZ, 0x1d ;  /* 0x0000000402027c11 */ /* 0x000fca000f8fe8ff */
[----:B------:R-:W-:Y:S01]  /*0380*/  IMAD R21, R21, 0x4, R2 ;  /* 0x0000000415157824 */ /* 0x000fe200078e0202 */
[----:B------:R-:W-:Y:S02]  /*0390*/  SHF.R.U32.HI R2, RZ, 0x1, R0 ;  /* 0x00000001ff027819 */ /* 0x000fe40000011600 */
[----:B------:R-:W-:Y:S02]  /*03a0*/  SHF.L.U32 R11, R0, 0x2, RZ ;  /* 0x00000002000b7819 */ /* 0x000fe400000006ff */
[----:B------:R-:W-:Y:S02]  /*03b0*/  LOP3.LUT R2, R2, 0x30, RZ, 0xc0, !PT ;  /* 0x0000003002027812 */ /* 0x000fe400078ec0ff */
[----:B------:R-:W-:-:S03]  /*03c0*/  LOP3.LUT R8, R11, 0x1fc, RZ, 0xc0, !PT ;  /* 0x000001fc0b087812 */ /* 0x000fc600078ec0ff */
[----:B------:R-:W-:-:S04]  /*03d0*/  VIADD R3, R2, UR4 ;  /* 0x0000000402037c36 */ /* 0x000fc80008000000 */
[----:B------:R-:W-:Y:S01]  /*03e0*/  IMAD R4, R8, 0x4, R3 ;  /* 0x0000000408047824 */ /* 0x000fe200078e0203 */
[----:B------:R-:W-:Y:S01]  /*03f0*/  LOP3.LUT R11, R16, 0x7c, R11, 0xf8, !PT ;  /* 0x0000007c100b7812 */ /* 0x000fe200078ef80b */
[----:B------:R-:W-:Y:S01]  /*0400*/  IMAD.MOV.U32 R10, RZ, RZ, RZ ;  /* 0x000000ffff0a7224 */ /* 0x000fe200078e00ff */
[----:B------:R-:W0:Y:S03]  /*0410*/  LDC.64 R2, c[0x0][0x218] ;  /* 0x00008600ff027b82 */ /* 0x000e260000000a00 */
[----:B------:R-:W-:Y:S01]  /*0420*/  IMAD.HI R9, R11, -0x6db6db6d, R10 ;  /* 0x924924930b097827 */ /* 0x000fe200078e020a */
[----:B------:R-:W-:-:S04]  /*0430*/  SHF.R.U32.HI R0, RZ, 0x5, R0 ;  /* 0x00000005ff007819 */ /* 0x000fc80000011600 */
[----:B------:R-:W-:Y:S02]  /*0440*/  SHF.R.U32.HI R10, RZ, 0x1f, R9 ;  /* 0x0000001fff0a7819 */ /* 0x000fe40000011609 */
[----:B------:R-:W-:Y:S02]  /*0450*/  SGXT.U32 R0, R0, 0x2 ;  /* 0x000000020000781a */ /* 0x000fe40000000000 */
[----:B------:R-:W-:Y:S02]  /*0460*/  LEA.HI.SX32 R10, R9, R10, 0x19 ;  /* 0x0000000a090a7211 */ /* 0x000fe400078fcaff */
[----:B------:R-:W-:Y:S02]  /*0470*/  LOP3.LUT R0, R17, R0, RZ, 0xfc, !PT ;  /* 0x0000000011007212 */ /* 0x000fe400078efcff */
[----:B------:R-:W-:Y:S01]  /*0480*/  LOP3.LUT R9, R8, 0x200, RZ, 0xfc, !PT ;  /* 0x0000020008097812 */ /* 0x000fe200078efcff */
[----:B------:R-:W-:Y:S01]  /*0490*/  IMAD R11, R10, -0xe0, R11 ;  /* 0xffffff200a0b7824 */ /* 0x000fe200078e020b */
[----:B------:R-:W-:-:S02]  /*04a0*/  LOP3.LUT R12, R0, 0x4, RZ, 0xfc, !PT ;  /* 0x00000004000c7812 */ /* 0x000fc400078efcff */
[----:B------:R-:W-:Y:S01]  /*04b0*/  SHF.R.U32.HI R9, RZ, 0x3, R9 ;  /* 0x00000003ff097819 */ /* 0x000fe20000011609 */
[----:B------:R-:W-:Y:S01]  /*04c0*/  IMAD R11, R10, 0x620, R11 ;  /* 0x000006200a0b7824 */ /* 0x000fe200078e020b */
[----:B------:R-:W-:Y:S02]  /*04d0*/  ISETP.GE.AND P1, PT, R0, 0x7, PT ;  /* 0x000000070000780c */ /* 0x000fe40003f26270 */
[----:B------:R-:W-:Y:S02]  /*04e0*/  ISETP.GE.AND P0, PT, R12, 0x7, PT ;  /* 0x000000070c00780c */ /* 0x000fe40003f06270 */
[----:B------:R-:W-:Y:S01]  /*04f0*/  LOP3.LUT R10, R9, 0x70, RZ, 0xc0, !PT ;  /* 0x00000070090a7812 */ /* 0x000fe200078ec0ff */
[----:B------:R-:W-:-:S03]  /*0500*/  IMAD R9, R0, 0xe0, R11 ;  /* 0x000000e000097824 */ /* 0x000fc600078e020b */
[----:B------:R-:W-:Y:S01]  /*0510*/  IADD3 R13, R10, UR4, RZ ;  /* 0x000000040a0d7c10 */ /* 0x000fe2000fffe0ff */
[----:B0-----:R-:W-:-:S04]  /*0520*/  IMAD.WIDE R10, R9, 0x4, R2 ;  /* 0x00000004090a7825 */ /* 0x001fc800078e0202 */
[----:B------:R-:W-:Y:S01]  /*0530*/  IMAD R13, R8, 0x4, R13 ;  /* 0x00000004080d7824 */ /* 0x000fe200078e020d */
[----:B--2---:R-:W-:Y:S04]  /*0540*/  STS [R21], R23 ;  /* 0x0000001715007388 */ /* 0x004fe80000000800 */
[----:B---3--:R-:W-:Y:S04]  /*0550*/  STS [R21+0x40], R24 ;  /* 0x0000401815007388 */ /* 0x008fe80000000800 */
[----:B----4-:R-:W-:Y:S04]  /*0560*/  STS [R21+0xc0], R22 ;  /* 0x0000c01615007388 */ /* 0x010fe80000000800 */
[----:B------:R-:W-:Y:S04]  /*0570*/  STS [R21+0x100], R25 ;  /* 0x0001001915007388 */ /* 0x000fe80000000800 */
[----:B------:R-:W-:Y:S04]  /*0580*/  STS [R21+0x140], R26 ;  /* 0x0001401a15007388 */ /* 0x000fe80000000800 */
[----:B------:R-:W-:Y:S04]  /*0590*/  STS [R21+0x80], R20 ;  /* 0x0000801415007388 */ /* 0x000fe80000000800 */
[----:B------:R-:W-:Y:S04]  /*05a0*/  STS [R21+0x180], R28 ;  /* 0x0001801c15007388 */ /* 0x000fe80000000800 */
[----:B------:R-:W-:Y:S01]  /*05b0*/  STS [R21+0x1c0], R27 ;  /* 0x0001c01b15007388 */ /* 0x000fe20000000800 */
[----:B------:R-:W-:Y:S06]  /*05c0*/  BAR.SYNC.DEFER_BLOCKING 0x0 ;  /* 0x0000000000007b1d */ /* 0x000fec0000010000 */
[----:B------:R-:W0:Y:S04]  /*05d0*/  LDS.128 R4, [R4] ;  /* 0x0000000004047984 */ /* 0x000e280000000c00 */
[----:B0-----:R0:W-:Y:S02]  /*05e0*/  @!P1 STG.E.128 desc[UR6][R10.64], R4 ;  /* 0x000000040a009986 */ /* 0x0011e4000c101d06 */
[----:B0-----:R-:W-:Y:S05]  /*05f0*/  @P0 EXIT ;  /* 0x000000000000094d */ /* 0x001fea0003800000 */
[----:B------:R-:W0:Y:S01]  /*0600*/  LDS.128 R12, [R13+0x800] ;  /* 0x000800000d0c7984 */ /* 0x000e220000000c00 */
[----:B------:R-:W-:-:S04]  /*0610*/  VIADD R9, R9, 0x380 ;  /* 0x0000038009097836 */ /* 0x000fc80000000000 */
[----:B------:R-:W-:-:S05]  /*0620*/  IMAD.WIDE R2, R9, 0x4, R2 ;  /* 0x0000000409027825 */ /* 0x000fca00078e0202 */
[----:B0-----:R-:W-:Y:S01]  /*0630*/  STG.E.128 desc[UR6][R2.64], R12 ;  /* 0x0000000c02007986 */ /* 0x001fe2000c101d06 */
[----:B------:R-:W-:Y:S05]  /*0640*/  EXIT ;  /* 0x000000000000794d */ /* 0x000fea0003800000 */
.L_x_0:
[----:B------:R-:W-:-:S00]  /*0650*/  BRA `(.L_x_0) ;  /* 0xfffffffc00fc7947 */ /* 0x000fc0000383ffff */
[----:B------:R-:W-:-:S00]  /*0660*/  NOP ;  /* 0x0000000000007918 */ /* 0x000fc00000000000 */
        /* <DEDUP_REMOVED lines=9> */
.L_x_1:


//--------------------- .nv.shared.triton_poi_fused_2 --------------------------
	.section	.nv.shared.triton_poi_fused_2,"aw",@nobits
	.sectionflags	@""
	.align	16
	.zero		1024


//--------------------- .nv.constant0.triton_poi_fused_2 --------------------------
	.section	.nv.constant0.triton_poi_fused_2,"a",@progbits
	.sectionflags	@""
	.align	4
.nv.constant0.triton_poi_fused_2:
	.zero		552
